//
// Generated by NVIDIA NVVM Compiler
//
// Compiler Build ID: CL-36424714
// Cuda compilation tools, release 13.0, V13.0.88
// Based on NVVM 20.0.0
//

.version 9.0
.target sm_100
.address_size 64

	// .globl	_Z27scalar_matrixmultiplicationPiPxS_iS0_

.visible .entry _Z27scalar_matrixmultiplicationPiPxS_iS0_(
	.param .u64 .ptr .align 1 _Z27scalar_matrixmultiplicationPiPxS_iS0__param_0,
	.param .u64 .ptr .align 1 _Z27scalar_matrixmultiplicationPiPxS_iS0__param_1,
	.param .u64 .ptr .align 1 _Z27scalar_matrixmultiplicationPiPxS_iS0__param_2,
	.param .u32 _Z27scalar_matrixmultiplicationPiPxS_iS0__param_3,
	.param .u64 .ptr .align 1 _Z27scalar_matrixmultiplicationPiPxS_iS0__param_4
)
{
	.reg .pred 	%p<11>;
	.reg .b32 	%r<57>;
	.reg .b64 	%rd<120>;

	ld.param.u64 	%rd42, [_Z27scalar_matrixmultiplicationPiPxS_iS0__param_0];
	ld.param.u64 	%rd43, [_Z27scalar_matrixmultiplicationPiPxS_iS0__param_1];
	ld.param.u64 	%rd40, [_Z27scalar_matrixmultiplicationPiPxS_iS0__param_2];
	ld.param.u32 	%r33, [_Z27scalar_matrixmultiplicationPiPxS_iS0__param_3];
	ld.param.u64 	%rd41, [_Z27scalar_matrixmultiplicationPiPxS_iS0__param_4];
	cvta.to.global.u64 	%rd1, %rd41;
	cvta.to.global.u64 	%rd2, %rd43;
	cvta.to.global.u64 	%rd44, %rd42;
	ld.global.u32 	%r1, [%rd44];
	mov.u32 	%r2, %ctaid.x;
	add.s32 	%r52, %r2, 1;
	add.s32 	%r4, %r1, %r2;
	mad.lo.s32 	%r5, %r33, %r2, %r33;
	add.s32 	%r6, %r4, %r5;
	mul.wide.s32 	%rd45, %r6, 8;
	add.s64 	%rd3, %rd2, %rd45;
	mov.b64 	%rd46, 9223372036854775807;
	st.global.u64 	[%rd3], %rd46;
	setp.ge.s32 	%p1, %r52, %r4;
	@%p1 bra 	$L__BB0_18;
	cvta.to.global.u64 	%rd47, %rd40;
	mul.wide.u32 	%rd48, %r4, 8;
	add.s64 	%rd4, %rd1, %rd48;
	mul.wide.s32 	%rd49, %r6, 4;
	add.s64 	%rd5, %rd47, %rd49;
	and.b32  	%r34, %r1, 3;
	setp.eq.s32 	%p2, %r34, 1;
	@%p2 bra 	$L__BB0_7;
	mul.wide.u32 	%rd50, %r2, 8;
	add.s64 	%rd51, %rd50, %rd1;
	add.s64 	%rd110, %rd51, 8;
	add.s32 	%r35, %r2, 2;
	mad.lo.s32 	%r50, %r33, %r35, %r4;
	add.s32 	%r36, %r2, %r5;
	add.s32 	%r49, %r36, 1;
	add.s32 	%r37, %r1, -1;
	and.b32  	%r38, %r37, 3;
	neg.s32 	%r48, %r38;
	mov.u32 	%r51, %r2;
$L__BB0_3:
	.pragma "nounroll";
	ld.param.u64 	%rd106, [_Z27scalar_matrixmultiplicationPiPxS_iS0__param_4];
	add.s32 	%r51, %r51, 1;
	mul.wide.s32 	%rd52, %r49, 8;
	add.s64 	%rd53, %rd2, %rd52;
	ld.global.u64 	%rd54, [%rd53];
	mul.wide.s32 	%rd55, %r50, 8;
	add.s64 	%rd56, %rd2, %rd55;
	ld.global.u64 	%rd57, [%rd56];
	add.s64 	%rd58, %rd57, %rd54;
	cvta.to.global.u64 	%rd59, %rd106;
	add.s64 	%rd61, %rd59, %rd50;
	ld.global.u64 	%rd62, [%rd61];
	ld.global.u64 	%rd63, [%rd110];
	mul.lo.s64 	%rd64, %rd63, %rd62;
	ld.global.u64 	%rd65, [%rd4];
	mad.lo.s64 	%rd8, %rd64, %rd65, %rd58;
	ld.global.u64 	%rd66, [%rd3];
	setp.ge.s64 	%p3, %rd8, %rd66;
	@%p3 bra 	$L__BB0_5;
	st.global.u64 	[%rd3], %rd8;
	st.global.u32 	[%rd5], %r51;
$L__BB0_5:
	add.s64 	%rd110, %rd110, 8;
	add.s32 	%r50, %r50, %r33;
	add.s32 	%r49, %r49, 1;
	add.s32 	%r48, %r48, 1;
	setp.ne.s32 	%p4, %r48, 0;
	@%p4 bra 	$L__BB0_3;
	add.s32 	%r52, %r51, 1;
$L__BB0_7:
	add.s32 	%r39, %r1, -2;
	setp.lt.u32 	%p5, %r39, 3;
	@%p5 bra 	$L__BB0_18;
	sub.s32 	%r40, %r52, %r2;
	sub.s32 	%r56, %r40, %r1;
	add.s32 	%r55, %r52, 1;
	mad.lo.s32 	%r41, %r33, %r52, %r33;
	add.s32 	%r54, %r4, %r41;
	add.s32 	%r53, %r52, %r5;
$L__BB0_9:
	ld.param.u64 	%rd107, [_Z27scalar_matrixmultiplicationPiPxS_iS0__param_4];
	add.s32 	%r28, %r55, -1;
	mul.wide.s32 	%rd67, %r53, 8;
	add.s64 	%rd10, %rd2, %rd67;
	ld.global.u64 	%rd68, [%rd10];
	mul.wide.s32 	%rd69, %r54, 8;
	add.s64 	%rd70, %rd2, %rd69;
	ld.global.u64 	%rd71, [%rd70];
	add.s64 	%rd72, %rd71, %rd68;
	cvta.to.global.u64 	%rd73, %rd107;
	mov.u32 	%r42, %ctaid.x;
	mul.wide.u32 	%rd74, %r42, 8;
	add.s64 	%rd11, %rd73, %rd74;
	ld.global.u64 	%rd116, [%rd11];
	mul.wide.u32 	%rd75, %r28, 8;
	add.s64 	%rd13, %rd73, %rd75;
	ld.global.u64 	%rd76, [%rd13];
	mul.lo.s64 	%rd77, %rd76, %rd116;
	ld.global.u64 	%rd115, [%rd4];
	mad.lo.s64 	%rd15, %rd77, %rd115, %rd72;
	ld.global.u64 	%rd114, [%rd3];
	setp.ge.s64 	%p6, %rd15, %rd114;
	@%p6 bra 	$L__BB0_11;
	st.global.u64 	[%rd3], %rd15;
	st.global.u32 	[%rd5], %r28;
	ld.global.u64 	%rd116, [%rd11];
	ld.global.u64 	%rd115, [%rd4];
	ld.global.u64 	%rd114, [%rd3];
$L__BB0_11:
	ld.global.u64 	%rd78, [%rd10+8];
	mul.wide.s32 	%rd23, %r33, 8;
	mul.wide.s32 	%rd79, %r54, 8;
	add.s64 	%rd80, %rd2, %rd79;
	add.s64 	%rd81, %rd80, %rd23;
	ld.global.u64 	%rd82, [%rd81];
	add.s64 	%rd83, %rd82, %rd78;
	ld.global.u64 	%rd84, [%rd13+8];
	mul.lo.s64 	%rd85, %rd84, %rd116;
	mad.lo.s64 	%rd24, %rd85, %rd115, %rd83;
	setp.ge.s64 	%p7, %rd24, %rd114;
	@%p7 bra 	$L__BB0_13;
	ld.param.u64 	%rd108, [_Z27scalar_matrixmultiplicationPiPxS_iS0__param_4];
	st.global.u64 	[%rd3], %rd24;
	st.global.u32 	[%rd5], %r55;
	cvta.to.global.u64 	%rd86, %rd108;
	mul.wide.u32 	%rd87, %r42, 8;
	add.s64 	%rd88, %rd86, %rd87;
	ld.global.u64 	%rd116, [%rd88];
	ld.global.u64 	%rd115, [%rd4];
	ld.global.u64 	%rd114, [%rd3];
$L__BB0_13:
	ld.global.u64 	%rd89, [%rd10+16];
	mul.wide.s32 	%rd90, %r54, 8;
	add.s64 	%rd91, %rd2, %rd90;
	add.s64 	%rd92, %rd91, %rd23;
	add.s64 	%rd31, %rd92, %rd23;
	ld.global.u64 	%rd93, [%rd31];
	add.s64 	%rd94, %rd93, %rd89;
	ld.global.u64 	%rd95, [%rd13+16];
	mul.lo.s64 	%rd96, %rd95, %rd116;
	mad.lo.s64 	%rd32, %rd96, %rd115, %rd94;
	setp.ge.s64 	%p8, %rd32, %rd114;
	@%p8 bra 	$L__BB0_15;
	ld.param.u64 	%rd109, [_Z27scalar_matrixmultiplicationPiPxS_iS0__param_4];
	st.global.u64 	[%rd3], %rd32;
	add.s32 	%r44, %r55, 1;
	st.global.u32 	[%rd5], %r44;
	cvta.to.global.u64 	%rd97, %rd109;
	mov.u32 	%r45, %ctaid.x;
	mul.wide.u32 	%rd98, %r45, 8;
	add.s64 	%rd99, %rd97, %rd98;
	ld.global.u64 	%rd116, [%rd99];
	ld.global.u64 	%rd115, [%rd4];
	ld.global.u64 	%rd114, [%rd3];
$L__BB0_15:
	ld.global.u64 	%rd100, [%rd10+24];
	add.s64 	%rd101, %rd31, %rd23;
	ld.global.u64 	%rd102, [%rd101];
	add.s64 	%rd103, %rd102, %rd100;
	ld.global.u64 	%rd104, [%rd13+24];
	mul.lo.s64 	%rd105, %rd104, %rd116;
	mad.lo.s64 	%rd39, %rd105, %rd115, %rd103;
	setp.ge.s64 	%p9, %rd39, %rd114;
	@%p9 bra 	$L__BB0_17;
	st.global.u64 	[%rd3], %rd39;
	add.s32 	%r46, %r55, 2;
	st.global.u32 	[%rd5], %r46;
$L__BB0_17:
	add.s32 	%r56, %r56, 4;
	add.s32 	%r55, %r55, 4;
	shl.b32 	%r47, %r33, 2;
	add.s32 	%r54, %r54, %r47;
	add.s32 	%r53, %r53, 4;
	setp.ne.s32 	%p10, %r56, 0;
	@%p10 bra 	$L__BB0_9;
$L__BB0_18:
	ret;

}


// ===== COMPILED SASS (sm_100) =====

	.target	sm_100

	.elftype	@"ET_EXEC"


//--------------------- .note.nv.tkinfo           --------------------------
	.section	.note.nv.tkinfo,"",@"SHT_NOTE"
	.sectionflags	@"SHF_NOTE_NV_TKINFO"
	.tkinfo
        /*0018*/ 	.word	0x00000002
        /*0030*/ 	.string	""
        /*0030*/ 	.string	"ptxas"
        /*0030*/ 	.string	"Cuda compilation tools, release 13.0, V13.0.88"
        /*0030*/ 	.string	"Build cuda_13.0.r13.0/compiler.36424714_0"
        /*0030*/ 	.string	"-arch sm_100 -m 64 "



//--------------------- .note.nv.cuinfo           --------------------------
	.section	.note.nv.cuinfo,"",@"SHT_NOTE"
	.sectionflags	@"SHF_NOTE_NV_CUINFO"
        /*0018*/ 	.short	0x0002
        /*001a*/ 	.short	0x0064
        /*001c*/ 	.short	0x0082
	.zero		2


//--------------------- .nv.info                  --------------------------
	.section	.nv.info,"",@"SHT_CUDA_INFO"
	.align	4


	//----- nvinfo : EIATTR_REGCOUNT
	.align		4
        /*0000*/ 	.byte	0x04, 0x2f
        /*0002*/ 	.short	(.L_1 - .L_0)
	.align		4
.L_0:
        /*0004*/ 	.word	index@(_Z27scalar_matrixmultiplicationPiPxS_iS0_)
        /*0008*/ 	.word	0x00000020


	//----- nvinfo : EIATTR_FRAME_SIZE
	.align		4
.L_1:
        /*000c*/ 	.byte	0x04, 0x11
        /*000e*/ 	.short	(.L_3 - .L_2)
	.align		4
.L_2:
        /*0010*/ 	.word	index@(_Z27scalar_matrixmultiplicationPiPxS_iS0_)
        /*0014*/ 	.word	0x00000000


	//----- nvinfo : EIATTR_MIN_STACK_SIZE
	.align		4
.L_3:
        /*0018*/ 	.byte	0x04, 0x12
        /*001a*/ 	.short	(.L_5 - .L_4)
	.align		4
.L_4:
        /*001c*/ 	.word	index@(_Z27scalar_matrixmultiplicationPiPxS_iS0_)
        /*0020*/ 	.word	0x00000000
.L_5:


//--------------------- .nv.compat                --------------------------
	.section	.nv.compat,"",@"SHT_CUDA_COMPAT_INFO"
	.align	4
        /*0000*/ 	.byte	0x02, 0x09, 0x00, 0x00, 0x02, 0x02, 0x01, 0x00, 0x02, 0x05, 0x05, 0x00, 0x03, 0x07, 0x01, 0x01
        /*0010*/ 	.byte	0x02, 0x03, 0x00, 0x00, 0x02, 0x06, 0x01, 0x00, 0x04, 0x0b, 0x08, 0x00, 0x09, 0x00, 0x00, 0x00
        /*0020*/ 	.byte	0x00, 0x00, 0x00, 0x00


//--------------------- .nv.info._Z27scalar_matrixmultiplicationPiPxS_iS0_ --------------------------
	.section	.nv.info._Z27scalar_matrixmultiplicationPiPxS_iS0_,"",@"SHT_CUDA_INFO"
	.sectionflags	@""
	.align	4


	//----- nvinfo : EIATTR_CUDA_API_VERSION
	.align		4
        /*0000*/ 	.byte	0x04, 0x37
        /*0002*/ 	.short	(.L_7 - .L_6)
.L_6:
        /*0004*/ 	.word	0x00000082


	//----- nvinfo : EIATTR_KPARAM_INFO
	.align		4
.L_7:
        /*0008*/ 	.byte	0x04, 0x17
        /*000a*/ 	.short	(.L_9 - .L_8)
.L_8:
        /*000c*/ 	.word	0x00000000
        /*0010*/ 	.short	0x0004
        /*0012*/ 	.short	0x0020
        /*0014*/ 	.byte	0x00, 0xf5, 0x21, 0x00


	//----- nvinfo : EIATTR_KPARAM_INFO
	.align		4
.L_9:
        /*0018*/ 	.byte	0x04, 0x17
        /*001a*/ 	.short	(.L_11 - .L_10)
.L_10:
        /*001c*/ 	.word	0x00000000
        /*0020*/ 	.short	0x0003
        /*0022*/ 	.short	0x0018
        /*0024*/ 	.byte	0x00, 0xf0, 0x11, 0x00


	//----- nvinfo : EIATTR_KPARAM_INFO
	.align		4
.L_11:
        /*0028*/ 	.byte	0x04, 0x17
        /*002a*/ 	.short	(.L_13 - .L_12)
.L_12:
        /*002c*/ 	.word	0x00000000
        /*0030*/ 	.short	0x0002
        /*0032*/ 	.short	0x0010
        /*0034*/ 	.byte	0x00, 0xf5, 0x21, 0x00


	//----- nvinfo : EIATTR_KPARAM_INFO
	.align		4
.L_13:
        /*0038*/ 	.byte	0x04, 0x17
        /*003a*/ 	.short	(.L_15 - .L_14)
.L_14:
        /*003c*/ 	.word	0x00000000
        /*0040*/ 	.short	0x0001
        /*0042*/ 	.short	0x0008
        /*0044*/ 	.byte	0x00, 0xf5, 0x21, 0x00


	//----- nvinfo : EIATTR_KPARAM_INFO
	.align		4
.L_15:
        /*0048*/ 	.byte	0x04, 0x17
        /*004a*/ 	.short	(.L_17 - .L_16)
.L_16:
        /*004c*/ 	.word	0x00000000
        /*0050*/ 	.short	0x0000
        /*0052*/ 	.short	0x0000
        /*0054*/ 	.byte	0x00, 0xf5, 0x21, 0x00


	//----- nvinfo : EIATTR_SPARSE_MMA_MASK
	.align		4
.L_17:
        /*0058*/ 	.byte	0x03, 0x50
        /*005a*/ 	.short	0x0000


	//----- nvinfo : EIATTR_MAXREG_COUNT
	.align		4
        /*005c*/ 	.byte	0x03, 0x1b
        /*005e*/ 	.short	0x00ff


	//----- nvinfo : EIATTR_MERCURY_ISA_VERSION
	.align		4
        /*0060*/ 	.byte	0x03, 0x5f
        /*0062*/ 	.short	0x0101


	//----- nvinfo : EIATTR_VRC_CTA_INIT_COUNT
	.align		4
        /*0064*/ 	.byte	0x02, 0x4a
	.zero		1
	.zero		1


	//----- nvinfo : EIATTR_EXIT_INSTR_OFFSETS
	.align		4
        /*0068*/ 	.byte	0x04, 0x1c
        /*006a*/ 	.short	(.L_19 - .L_18)


	//   ....[0]....
.L_18:
        /*006c*/ 	.word	0x00000140


	//   ....[1]....
        /*0070*/ 	.word	0x000005a0


	//   ....[2]....
        /*0074*/ 	.word	0x00000f80


	//----- nvinfo : EIATTR_CBANK_PARAM_SIZE
	.align		4
.L_19:
        /*0078*/ 	.byte	0x03, 0x19
        /*007a*/ 	.short	0x0028


	//----- nvinfo : EIATTR_PARAM_CBANK
	.align		4
        /*007c*/ 	.byte	0x04, 0x0a
        /*007e*/ 	.short	(.L_21 - .L_20)
	.align		4
.L_20:
        /*0080*/ 	.word	index@(.nv.constant0._Z27scalar_matrixmultiplicationPiPxS_iS0_)
        /*0084*/ 	.short	0x0380
        /*0086*/ 	.short	0x0028


	//----- nvinfo : EIATTR_SW_WAR
	.align		4
.L_21:
        /*0088*/ 	.byte	0x04, 0x36
        /*008a*/ 	.short	(.L_23 - .L_22)
.L_22:
        /*008c*/ 	.word	0x00000008
.L_23:


//--------------------- .nv.callgraph             --------------------------
	.section	.nv.callgraph,"",@"SHT_CUDA_CALLGRAPH"
	.align	4
	.sectionentsize	8
	.align		4
        /*0000*/ 	.word	0x00000000
	.align		4
        /*0004*/ 	.word	0xffffffff
	.align		4
        /*0008*/ 	.word	0x00000000
	.align		4
        /*000c*/ 	.word	0xfffffffe
	.align		4
        /*0010*/ 	.word	0x00000000
	.align		4
        /*0014*/ 	.word	0xfffffffd
	.align		4
        /*0018*/ 	.word	0x00000000
	.align		4
        /*001c*/ 	.word	0xfffffffc


//--------------------- .text._Z27scalar_matrixmultiplicationPiPxS_iS0_ --------------------------
	.section	.text._Z27scalar_matrixmultiplicationPiPxS_iS0_,"ax",@progbits
	.align	128
        .global         _Z27scalar_matrixmultiplicationPiPxS_iS0_
        .type           _Z27scalar_matrixmultiplicationPiPxS_iS0_,@function
        .size           _Z27scalar_matrixmultiplicationPiPxS_iS0_,(.L_x_4 - _Z27scalar_matrixmultiplicationPiPxS_iS0_)
        .other          _Z27scalar_matrixmultiplicationPiPxS_iS0_,@"STO_CUDA_ENTRY STV_DEFAULT"
_Z27scalar_matrixmultiplicationPiPxS_iS0_:
.text._Z27scalar_matrixmultiplicationPiPxS_iS0_:
[----:B------:R-:W-:Y:S08]  /*0000*/  LDC R1, c[0x0][0x37c] ;  /* 0x0000df00ff017b82 */ /* 0x000ff00000000800 */
[----:B------:R-:W0:Y:S01]  /*0010*/  LDC.64 R2, c[0x0][0x380] ;  /* 0x0000e000ff027b82 */ /* 0x000e220000000a00 */
[----:B------:R-:W0:Y:S01]  /*0020*/  LDCU.64 UR18, c[0x0][0x358] ;  /* 0x00006b00ff1277ac */ /* 0x000e220008000a00 */
[----:B------:R-:W1:Y:S06]  /*0030*/  LDCU UR16, c[0x0][0x398] ;  /* 0x00007300ff1077ac */ /* 0x000e6c0008000800 */
[----:B------:R-:W2:Y:S01]  /*0040*/  S2UR UR15, SR_CTAID.X ;  /* 0x00000000000f79c3 */ /* 0x000ea20000002500 */
[----:B------:R-:W3:Y:S01]  /*0050*/  LDCU.64 UR4, c[0x0][0x388] ;  /* 0x00007100ff0477ac */ /* 0x000ee20008000a00 */
[----:B0-----:R0:W4:Y:S01]  /*0060*/  LDG.E R2, desc[UR18][R2.64] ;  /* 0x0000001202027981 */ /* 0x001122000c1e1900 */
[----:B--2---:R-:W-:-:S02]  /*0070*/  UIADD3 UR11, UPT, UPT, UR15, 0x1, URZ ;  /* 0x000000010f0b7890 */ /* 0x004fc4000fffe0ff */
[----:B-1----:R-:W-:Y:S01]  /*0080*/  UIMAD UR13, UR15, UR16, UR16 ;  /* 0x000000100f0d72a4 */ /* 0x002fe2000f8e0210 */
[----:B0-----:R-:W-:Y:S01]  /*0090*/  IMAD.MOV.U32 R3, RZ, RZ, 0x7fffffff ;  /* 0x7fffffffff037424 */ /* 0x001fe200078e00ff */
[----:B----4-:R-:W-:Y:S02]  /*00a0*/  R2UR UR10, R2 ;  /* 0x00000000020a72ca */ /* 0x010fe400000e0000 */
[----:B------:R-:W-:-:S11]  /*00b0*/  MOV R2, 0xffffffff ;  /* 0xffffffff00027802 */ /* 0x000fd60000000f00 */
[----:B------:R-:W-:-:S04]  /*00c0*/  UIADD3 UR12, UPT, UPT, UR10, UR15, URZ ;  /* 0x0000000f0a0c7290 */ /* 0x000fc8000fffe0ff */
[----:B------:R-:W-:Y:S02]  /*00d0*/  UISETP.GE.AND UP0, UPT, UR11, UR12, UPT ;  /* 0x0000000c0b00728c */ /* 0x000fe4000bf06270 */
[----:B------:R-:W-:-:S04]  /*00e0*/  UIADD3 UR14, UPT, UPT, UR12, UR13, URZ ;  /* 0x0000000d0c0e7290 */ /* 0x000fc8000fffe0ff */
[----:B------:R-:W-:Y:S01]  /*00f0*/  PLOP3.LUT P0, PT, PT, PT, UP0, 0x80, 0x8 ;  /* 0x000000000008781c */ /* 0x000fe20003f0f008 */
[----:B---3--:R-:W-:-:S06]  /*0100*/  UIMAD.WIDE UR4, UR14, 0x8, UR4 ;  /* 0x000000080e0478a5 */ /* 0x008fcc000f8e0204 */
[----:B------:R-:W-:Y:S01]  /*0110*/  MOV R4, UR4 ;  /* 0x0000000400047c02 */ /* 0x000fe20008000f00 */
[----:B------:R-:W-:-:S05]  /*0120*/  IMAD.U32 R5, RZ, RZ, UR5 ;  /* 0x00000005ff057e24 */ /* 0x000fca000f8e00ff */
[----:B------:R0:W-:Y:S01]  /*0130*/  STG.E.64 desc[UR18][R4.64], R2 ;  /* 0x0000000204007986 */ /* 0x0001e2000c101b12 */
[----:B------:R-:W-:Y:S05]  /*0140*/  @P0 EXIT ;  /* 0x000000000000094d */ /* 0x000fea0003800000 */
[----:B------:R-:W1:Y:S01]  /*0150*/  LDCU.64 UR8, c[0x0][0x3a0] ;  /* 0x00007400ff0877ac */ /* 0x000e620008000a00 */
[----:B------:R-:W2:Y:S01]  /*0160*/  LDCU.64 UR6, c[0x0][0x390] ;  /* 0x00007200ff0677ac */ /* 0x000ea20008000a00 */
[----:B------:R-:W-:-:S04]  /*0170*/  ULOP3.LUT UR17, UR10, 0x3, URZ, 0xc0, !UPT ;  /* 0x000000030a117892 */ /* 0x000fc8000f8ec0ff */
[----:B------:R-:W-:Y:S02]  /*0180*/  UISETP.NE.AND UP0, UPT, UR17, 0x1, UPT ;  /* 0x000000011100788c */ /* 0x000fe4000bf05270 */
[----:B-1----:R-:W-:Y:S02]  /*0190*/  UIMAD.WIDE.U32 UR20, UR12, 0x8, UR8 ;  /* 0x000000080c1478a5 */ /* 0x002fe4000f8e0008 */
[----:B--2---:R-:W-:-:S05]  /*01a0*/  UIMAD.WIDE UR6, UR14, 0x4, UR6 ;  /* 0x000000040e0678a5 */ /* 0x004fca000f8e0206 */
[----:B------:R-:W-:Y:S07]  /*01b0*/  BRA.U !UP0, `(.L_x_0) ;  /* 0x0000000108ec7547 */ /* 0x000fee000b800000 */
[----:B0-----:R-:W0:Y:S01]  /*01c0*/  LDC.64 R2, c[0x0][0x388] ;  /* 0x0000e200ff027b82 */ /* 0x001e220000000a00 */
[----:B------:R-:W-:Y:S02]  /*01d0*/  UIADD3 UR11, UPT, UPT, UR15, 0x2, URZ ;  /* 0x000000020f0b7890 */ /* 0x000fe4000fffe0ff */
[----:B------:R-:W-:Y:S02]  /*01e0*/  UIADD3 UR22, UPT, UPT, UR15, 0x1, UR13 ;  /* 0x000000010f167890 */ /* 0x000fe4000fffe00d */
[----:B------:R-:W-:Y:S02]  /*01f0*/  UIMAD.WIDE.U32 UR8, UR15, 0x8, UR8 ;  /* 0x000000080f0878a5 */ /* 0x000fe4000f8e0008 */
[----:B------:R-:W-:Y:S02]  /*0200*/  UIADD3 UR14, UPT, UPT, UR10, -0x1, URZ ;  /* 0xffffffff0a0e7890 */ /* 0x000fe4000fffe0ff */
[----:B------:R-:W-:Y:S01]  /*0210*/  UIMAD UR11, UR11, UR16, UR12 ;  /* 0x000000100b0b72a4 */ /* 0x000fe2000f8e020c */
[----:B------:R-:W-:Y:S01]  /*0220*/  MOV R5, UR22 ;  /* 0x0000001600057c02 */ /* 0x000fe20008000f00 */
[----:B------:R-:W-:-:S02]  /*0230*/  UIADD3 UR23, UP0, UPT, UR8, 0x8, URZ ;  /* 0x0000000808177890 */ /* 0x000fc4000ff1e0ff */
[----:B------:R-:W-:Y:S02]  /*0240*/  ULOP3.LUT UR14, UR14, 0x3, URZ, 0xc0, !UPT ;  /* 0x000000030e0e7892 */ /* 0x000fe4000f8ec0ff */
[----:B------:R-:W-:Y:S01]  /*0250*/  IMAD.U32 R7, RZ, RZ, UR11 ;  /* 0x0000000bff077e24 */ /* 0x000fe2000f8e00ff */
[----:B------:R-:W1:Y:S01]  /*0260*/  LDCU UR17, c[0x0][0x398] ;  /* 0x00007300ff1177ac */ /* 0x000e620008000800 */
[----:B------:R-:W-:Y:S02]  /*0270*/  UIADD3.X UR24, UPT, UPT, URZ, UR9, URZ, UP0, !UPT ;  /* 0x00000009ff187290 */ /* 0x000fe400087fe4ff */
[----:B------:R-:W-:Y:S01]  /*0280*/  UIADD3 UR14, UPT, UPT, -UR14, URZ, URZ ;  /* 0x000000ff0e0e7290 */ /* 0x000fe2000fffe1ff */
[----:B------:R-:W-:-:S11]  /*0290*/  UMOV UR11, UR15 ;  /* 0x0000000f000b7c82 */ /* 0x000fd60008000000 */
.L_x_1:
[----:B------:R-:W-:Y:S01]  /*02a0*/  MOV R16, UR23 ;  /* 0x0000001700107c02 */ /* 0x000fe20008000f00 */
[----:B------:R-:W-:Y:S01]  /*02b0*/  IMAD.U32 R17, RZ, RZ, UR24 ;  /* 0x00000018ff117e24 */ /* 0x000fe2000f8e00ff */
[----:B--2---:R-:W-:Y:S01]  /*02c0*/  MOV R8, UR8 ;  /* 0x0000000800087c02 */ /* 0x004fe20008000f00 */
[----:B------:R-:W-:-:S04]  /*02d0*/  IMAD.U32 R9, RZ, RZ, UR9 ;  /* 0x00000009ff097e24 */ /* 0x000fc8000f8e00ff */
[----:B------:R-:W2:Y:S01]  /*02e0*/  LDG.E.64 R16, desc[UR18][R16.64] ;  /* 0x0000001210107981 */ /* 0x000ea2000c1e1b00 */
[----:B0-----:R-:W-:-:S03]  /*02f0*/  IMAD.WIDE R12, R5, 0x8, R2 ;  /* 0x00000008050c7825 */ /* 0x001fc600078e0202 */
[----:B------:R-:W2:Y:S01]  /*0300*/  LDG.E.64 R8, desc[UR18][R8.64] ;  /* 0x0000001208087981 */ /* 0x000ea2000c1e1b00 */
[----:B------:R-:W-:Y:S01]  /*0310*/  IMAD.WIDE R20, R7, 0x8, R2 ;  /* 0x0000000807147825 */ /* 0x000fe200078e0202 */
[----:B------:R-:W-:Y:S02]  /*0320*/  MOV R14, UR20 ;  /* 0x00000014000e7c02 */ /* 0x000fe40008000f00 */
[----:B------:R-:W3:Y:S01]  /*0330*/  LDG.E.64 R12, desc[UR18][R12.64] ;  /* 0x000000120c0c7981 */ /* 0x000ee2000c1e1b00 */
[----:B------:R-:W-:-:S03]  /*0340*/  IMAD.U32 R15, RZ, RZ, UR21 ;  /* 0x00000015ff0f7e24 */ /* 0x000fc6000f8e00ff */
[----:B------:R-:W3:Y:S01]  /*0350*/  LDG.E.64 R20, desc[UR18][R20.64] ;  /* 0x0000001214147981 */ /* 0x000ee2000c1e1b00 */
[----:B------:R-:W-:-:S03]  /*0360*/  MOV R10, UR4 ;  /* 0x00000004000a7c02 */ /* 0x000fc60008000f00 */
[----:B------:R-:W4:Y:S01]  /*0370*/  LDG.E.64 R14, desc[UR18][R14.64] ;  /* 0x000000120e0e7981 */ /* 0x000f22000c1e1b00 */
[----:B------:R-:W-:-:S06]  /*0380*/  IMAD.U32 R11, RZ, RZ, UR5 ;  /* 0x00000005ff0b7e24 */ /* 0x000fcc000f8e00ff */
[----:B------:R-:W5:Y:S01]  /*0390*/  LDG.E.64 R10, desc[UR18][R10.64] ;  /* 0x000000120a0a7981 */ /* 0x000f62000c1e1b00 */
[----:B------:R-:W-:Y:S02]  /*03a0*/  UIADD3 UR11, UPT, UPT, UR11, 0x1, URZ ;  /* 0x000000010b0b7890 */ /* 0x000fe4000fffe0ff */
[----:B------:R-:W-:Y:S02]  /*03b0*/  UIADD3 UR23, UP0, UPT, UR23, 0x8, URZ ;  /* 0x0000000817177890 */ /* 0x000fe4000ff1e0ff */
[----:B------:R-:W-:Y:S02]  /*03c0*/  UIADD3 UR14, UPT, UPT, UR14, 0x1, URZ ;  /* 0x000000010e0e7890 */ /* 0x000fe4000fffe0ff */
[----:B------:R-:W-:Y:S02]  /*03d0*/  UIADD3.X UR24, UPT, UPT, URZ, UR24, URZ, UP0, !UPT ;  /* 0x00000018ff187290 */ /* 0x000fe400087fe4ff */
[----:B------:R-:W-:Y:S01]  /*03e0*/  UISETP.NE.AND UP0, UPT, UR14, URZ, UPT ;  /* 0x000000ff0e00728c */ /* 0x000fe2000bf05270 */
[----:B-1----:R-:W-:Y:S01]  /*03f0*/  UMOV UR16, UR17 ;  /* 0x0000001100107c82 */ /* 0x002fe20008000000 */
[----:B------:R-:W-:Y:S01]  /*0400*/  VIADD R5, R5, 0x1 ;  /* 0x0000000105057836 */ /* 0x000fe20000000000 */
[----:B------:R-:W-:Y:S01]  /*0410*/  IADD3 R7, PT, PT, R7, UR16, RZ ;  /* 0x0000001007077c10 */ /* 0x000fe2000fffe0ff */
[----:B--2---:R-:W-:-:S02]  /*0420*/  IMAD R23, R17, R8, RZ ;  /* 0x0000000811177224 */ /* 0x004fc400078e02ff */
[----:B------:R-:W-:-:S04]  /*0430*/  IMAD.WIDE.U32 R18, R16, R8, RZ ;  /* 0x0000000810127225 */ /* 0x000fc800078e00ff */
[----:B------:R-:W-:Y:S01]  /*0440*/  IMAD R17, R9, R16, R23 ;  /* 0x0000001009117224 */ /* 0x000fe200078e0217 */
[----:B---3--:R-:W-:-:S04]  /*0450*/  IADD3 R8, P0, PT, R12, R20, RZ ;  /* 0x000000140c087210 */ /* 0x008fc80007f1e0ff */
[----:B------:R-:W-:Y:S01]  /*0460*/  IADD3 R17, PT, PT, R19, R17, RZ ;  /* 0x0000001113117210 */ /* 0x000fe20007ffe0ff */
[----:B------:R-:W-:-:S04]  /*0470*/  IMAD.X R9, R13, 0x1, R21, P0 ;  /* 0x000000010d097824 */ /* 0x000fc800000e0615 */
[----:B----4-:R-:W-:Y:S02]  /*0480*/  IMAD R17, R17, R14, RZ ;  /* 0x0000000e11117224 */ /* 0x010fe400078e02ff */
[----:B------:R-:W-:-:S04]  /*0490*/  IMAD.WIDE.U32 R8, R14, R18, R8 ;  /* 0x000000120e087225 */ /* 0x000fc800078e0008 */
[----:B------:R-:W-:Y:S01]  /*04a0*/  IMAD R17, R15, R18, R17 ;  /* 0x000000120f117224 */ /* 0x000fe200078e0211 */
[----:B-----5:R-:W-:-:S04]  /*04b0*/  ISETP.GE.U32.AND P0, PT, R8, R10, PT ;  /* 0x0000000a0800720c */ /* 0x020fc80003f06070 */
[----:B------:R-:W-:-:S04]  /*04c0*/  IADD3 R9, PT, PT, R9, R17, RZ ;  /* 0x0000001109097210 */ /* 0x000fc80007ffe0ff */
[----:B------:R-:W-:Y:S01]  /*04d0*/  ISETP.GE.AND.EX P0, PT, R9, R11, PT, P0 ;  /* 0x0000000b0900720c */ /* 0x000fe20003f06300 */
[----:B------:R-:W-:Y:S01]  /*04e0*/  IMAD.U32 R10, RZ, RZ, UR4 ;  /* 0x00000004ff0a7e24 */ /* 0x000fe2000f8e00ff */
[----:B------:R-:W-:Y:S01]  /*04f0*/  MOV R11, UR5 ;  /* 0x00000005000b7c02 */ /* 0x000fe20008000f00 */
[----:B------:R-:W-:Y:S01]  /*0500*/  IMAD.U32 R12, RZ, RZ, UR6 ;  /* 0x00000006ff0c7e24 */ /* 0x000fe2000f8e00ff */
[----:B------:R-:W-:Y:S01]  /*0510*/  MOV R13, UR7 ;  /* 0x00000007000d7c02 */ /* 0x000fe20008000f00 */
[----:B------:R-:W-:-:S08]  /*0520*/  IMAD.U32 R15, RZ, RZ, UR11 ;  /* 0x0000000bff0f7e24 */ /* 0x000fd0000f8e00ff */
[----:B------:R2:W-:Y:S04]  /*0530*/  @!P0 STG.E.64 desc[UR18][R10.64], R8 ;  /* 0x000000080a008986 */ /* 0x0005e8000c101b12 */
[----:B------:R2:W-:Y:S01]  /*0540*/  @!P0 STG.E desc[UR18][R12.64], R15 ;  /* 0x0000000f0c008986 */ /* 0x0005e2000c101912 */
[----:B------:R-:W-:Y:S05]  /*0550*/  BRA.U UP0, `(.L_x_1) ;  /* 0xfffffffd00507547 */ /* 0x000fea000b83ffff */
[----:B------:R-:W-:-:S12]  /*0560*/  UIADD3 UR11, UPT, UPT, UR11, 0x1, URZ ;  /* 0x000000010b0b7890 */ /* 0x000fd8000fffe0ff */
.L_x_0:
[----:B------:R-:W-:-:S04]  /*0570*/  UIADD3 UR8, UPT, UPT, UR10, -0x2, URZ ;  /* 0xfffffffe0a087890 */ /* 0x000fc8000fffe0ff */
[----:B------:R-:W-:-:S06]  /*0580*/  UISETP.GE.U32.AND UP0, UPT, UR8, 0x3, UPT ;  /* 0x000000030800788c */ /* 0x000fcc000bf06070 */
[----:B------:R-:W-:-:S13]  /*0590*/  PLOP3.LUT P0, PT, PT, PT, UP0, 0x80, 0x8 ;  /* 0x000000000008781c */ /* 0x000fda0003f0f008 */
[----:B------:R-:W-:Y:S05]  /*05a0*/  @!P0 EXIT ;  /* 0x000000000000894d */ /* 0x000fea0003800000 */
[----:B--2---:R-:W1:Y:S01]  /*05b0*/  S2R R15, SR_CTAID.X ;  /* 0x00000000000f7919 */ /* 0x004e620000002500 */
[----:B------:R-:W1:Y:S01]  /*05c0*/  LDC.64 R8, c[0x0][0x3a0] ;  /* 0x0000e800ff087b82 */ /* 0x000e620000000a00 */
[----:B------:R-:W-:Y:S02]  /*05d0*/  UIADD3 UR9, UPT, UPT, UR11, 0x1, URZ ;  /* 0x000000010b097890 */ /* 0x000fe4000fffe0ff */
[----:B------:R-:W-:Y:S02]  /*05e0*/  UIMAD UR8, UR11, UR16, UR16 ;  /* 0x000000100b0872a4 */ /* 0x000fe4000f8e0210 */
[----:B------:R-:W-:Y:S02]  /*05f0*/  UIADD3 UR10, UPT, UPT, -UR10, UR11, -UR15 ;  /* 0x0000000b0a0a7290 */ /* 0x000fe4000fffe90f */
[----:B------:R-:W-:Y:S01]  /*0600*/  MOV R0, UR9 ;  /* 0x0000000900007c02 */ /* 0x000fe20008000f00 */
[----:B------:R-:W2:Y:S01]  /*0610*/  LDC.64 R6, c[0x0][0x3a0] ;  /* 0x0000e800ff067b82 */ /* 0x000ea20000000a00 */
[----:B------:R-:W3:Y:S01]  /*0620*/  LDCU.64 UR22, c[0x0][0x388] ;  /* 0x00007100ff1677ac */ /* 0x000ee20008000a00 */
[----:B------:R-:W4:Y:S01]  /*0630*/  LDCU UR17, c[0x0][0x398] ;  /* 0x00007300ff1177ac */ /* 0x000f220008000800 */
[----:B------:R-:W-:-:S02]  /*0640*/  UIADD3 UR11, UPT, UPT, UR13, UR11, URZ ;  /* 0x0000000b0d0b7290 */ /* 0x000fc4000fffe0ff */
[----:B------:R-:W-:Y:S01]  /*0650*/  UIADD3 UR12, UPT, UPT, UR12, UR8, URZ ;  /* 0x000000080c0c7290 */ /* 0x000fe2000fffe0ff */
[----:B-1-34-:R-:W-:-:S11]  /*0660*/  IMAD.WIDE.U32 R8, R15, 0x8, R8 ;  /* 0x000000080f087825 */ /* 0x01afd600078e0008 */
.L_x_2:
[----:B------:R-:W-:Y:S01]  /*0670*/  VIADD R17, R0, 0xffffffff ;  /* 0xffffffff00117836 */ /* 0x000fe20000000000 */
[----:B------:R-:W-:Y:S01]  /*0680*/  UIMAD.WIDE UR8, UR12, 0x8, UR22 ;  /* 0x000000080c0878a5 */ /* 0x000fe2000f8e0216 */
[----:B---3--:R-:W3:Y:S01]  /*0690*/  LDG.E.64 R10, desc[UR18][R8.64] ;  /* 0x00000012080a7981 */ /* 0x008ee2000c1e1b00 */
[----:B------:R-:W-:Y:S01]  /*06a0*/  UIMAD.WIDE UR14, UR11, 0x8, UR22 ;  /* 0x000000080b0e78a5 */ /* 0x000fe2000f8e0216 */
[----:B--2---:R-:W-:-:S05]  /*06b0*/  IMAD.WIDE.U32 R12, R17, 0x8, R6 ;  /* 0x00000008110c7825 */ /* 0x004fca00078e0006 */
[----:B------:R-:W3:Y:S01]  /*06c0*/  LDG.E.64 R20, desc[UR18][R12.64] ;  /* 0x000000120c147981 */ /* 0x000ee2000c1e1b00 */
[----:B------:R-:W-:Y:S01]  /*06d0*/  MOV R22, UR8 ;  /* 0x0000000800167c02 */ /* 0x000fe20008000f00 */
[----:B------:R-:W-:Y:S01]  /*06e0*/  IMAD.U32 R23, RZ, RZ, UR9 ;  /* 0x00000009ff177e24 */ /* 0x000fe2000f8e00ff */
[----:B------:R-:W-:Y:S01]  /*06f0*/  MOV R24, UR14 ;  /* 0x0000000e00187c02 */ /* 0x000fe20008000f00 */
[----:B------:R-:W-:Y:S01]  /*0700*/  IMAD.U32 R25, RZ, RZ, UR15 ;  /* 0x0000000fff197e24 */ /* 0x000fe2000f8e00ff */
[----:B0-----:R-:W-:Y:S01]  /*0710*/  MOV R4, UR20 ;  /* 0x0000001400047c02 */ /* 0x001fe20008000f00 */
[----:B------:R-:W-:Y:S02]  /*0720*/  IMAD.U32 R5, RZ, RZ, UR21 ;  /* 0x00000015ff057e24 */ /* 0x000fe4000f8e00ff */
[----:B------:R-:W2:Y:S04]  /*0730*/  LDG.E.64 R22, desc[UR18][R22.64] ;  /* 0x0000001216167981 */ /* 0x000ea8000c1e1b00 */
[----:B------:R-:W2:Y:S01]  /*0740*/  LDG.E.64 R18, desc[UR18][R24.64] ;  /* 0x0000001218127981 */ /* 0x000ea2000c1e1b00 */
[----:B------:R-:W-:-:S03]  /*0750*/  MOV R2, UR4 ;  /* 0x0000000400027c02 */ /* 0x000fc60008000f00 */
[----:B------:R-:W4:Y:S01]  /*0760*/  LDG.E.64 R4, desc[UR18][R4.64] ;  /* 0x0000001204047981 */ /* 0x000f22000c1e1b00 */
[----:B------:R-:W-:-:S06]  /*0770*/  IMAD.U32 R3, RZ, RZ, UR5 ;  /* 0x00000005ff037e24 */ /* 0x000fcc000f8e00ff */
[----:B------:R-:W5:Y:S01]  /*0780*/  LDG.E.64 R2, desc[UR18][R2.64] ;  /* 0x0000001202027981 */ /* 0x000f62000c1e1b00 */
[----:B------:R-:W-:Y:S01]  /*0790*/  IMAD.U32 R26, RZ, RZ, UR4 ;  /* 0x00000004ff1a7e24 */ /* 0x000fe2000f8e00ff */
[----:B------:R-:W-:Y:S01]  /*07a0*/  MOV R28, UR6 ;  /* 0x00000006001c7c02 */ /* 0x000fe20008000f00 */
[----:B------:R-:W-:Y:S01]  /*07b0*/  IMAD.U32 R29, RZ, RZ, UR7 ;  /* 0x00000007ff1d7e24 */ /* 0x000fe2000f8e00ff */
[----:B------:R-:W-:Y:S01]  /*07c0*/  UIMAD.WIDE UR8, UR17, 0x8, UR8 ;  /* 0x00000008110878a5 */ /* 0x000fe2000f8e0208 */
[----:B---3--:R-:W-:-:S04]  /*07d0*/  IMAD R21, R21, R10, RZ ;  /* 0x0000000a15157224 */ /* 0x008fc800078e02ff */
[----:B------:R-:W-:Y:S02]  /*07e0*/  IMAD R27, R11, R20, R21 ;  /* 0x000000140b1b7224 */ /* 0x000fe400078e0215 */
[----:B------:R-:W-:-:S05]  /*07f0*/  IMAD.WIDE.U32 R20, R20, R10, RZ ;  /* 0x0000000a14147225 */ /* 0x000fca00078e00ff */
[----:B------:R-:W-:Y:S02]  /*0800*/  IADD3 R21, PT, PT, R21, R27, RZ ;  /* 0x0000001b15157210 */ /* 0x000fe40007ffe0ff */
[----:B--2---:R-:W-:-:S03]  /*0810*/  IADD3 R18, P0, PT, R18, R22, RZ ;  /* 0x0000001612127210 */ /* 0x004fc60007f1e0ff */
[----:B----4-:R-:W-:Y:S02]  /*0820*/  IMAD R21, R21, R4, RZ ;  /* 0x0000000415157224 */ /* 0x010fe400078e02ff */
[----:B------:R-:W-:Y:S02]  /*0830*/  IMAD.X R19, R19, 0x1, R23, P0 ;  /* 0x0000000113137824 */ /* 0x000fe400000e0617 */
[-C--:B------:R-:W-:Y:S02]  /*0840*/  IMAD R21, R5, R20.reuse, R21 ;  /* 0x0000001405157224 */ /* 0x080fe400078e0215 */
[----:B------:R-:W-:-:S03]  /*0850*/  IMAD.WIDE.U32 R18, R4, R20, R18 ;  /* 0x0000001404127225 */ /* 0x000fc600078e0012 */
[----:B-----5:R-:W-:Y:S02]  /*0860*/  ISETP.GE.U32.AND P0, PT, R18, R2, PT ;  /* 0x000000021200720c */ /* 0x020fe40003f06070 */
[----:B------:R-:W-:-:S04]  /*0870*/  IADD3 R25, PT, PT, R19, R21, RZ ;  /* 0x0000001513197210 */ /* 0x000fc80007ffe0ff */
[----:B------:R-:W-:Y:S02]  /*0880*/  ISETP.GE.AND.EX P0, PT, R25, R3, PT, P0 ;  /* 0x000000031900720c */ /* 0x000fe40003f06300 */
[----:B------:R-:W-:-:S11]  /*0890*/  MOV R27, UR5 ;  /* 0x00000005001b7c02 */ /* 0x000fd60008000f00 */
[----:B------:R-:W-:-:S05]  /*08a0*/  @!P0 MOV R24, R18 ;  /* 0x0000001200188202 */ /* 0x000fca0000000f00 */
[----:B------:R0:W-:Y:S04]  /*08b0*/  @!P0 STG.E.64 desc[UR18][R26.64], R24 ;  /* 0x000000181a008986 */ /* 0x0001e8000c101b12 */
[----:B------:R1:W-:Y:S04]  /*08c0*/  @!P0 STG.E desc[UR18][R28.64], R17 ;  /* 0x000000111c008986 */ /* 0x0003e8000c101912 */
[----:B------:R-:W2:Y:S04]  /*08d0*/  @!P0 LDG.E.64 R10, desc[UR18][R8.64] ;  /* 0x00000012080a8981 */ /* 0x000ea8000c1e1b00 */
[----:B------:R-:W2:Y:S01]  /*08e0*/  LDG.E.64 R18, desc[UR18][R12.64+0x8] ;  /* 0x000008120c127981 */ /* 0x000ea2000c1e1b00 */
[----:B------:R-:W-:Y:S01]  /*08f0*/  MOV R20, UR14 ;  /* 0x0000000e00147c02 */ /* 0x000fe20008000f00 */
[----:B------:R-:W-:Y:S01]  /*0900*/  IMAD.U32 R21, RZ, RZ, UR15 ;  /* 0x0000000fff157e24 */ /* 0x000fe2000f8e00ff */
[----:B------:R-:W-:-:S02]  /*0910*/  MOV R22, UR8 ;  /* 0x0000000800167c02 */ /* 0x000fc40008000f00 */
[----:B------:R-:W-:Y:S01]  /*0920*/  MOV R23, UR9 ;  /* 0x0000000900177c02 */ /* 0x000fe20008000f00 */
[----:B0-----:R-:W-:Y:S01]  /*0930*/  IMAD.U32 R24, RZ, RZ, UR20 ;  /* 0x00000014ff187e24 */ /* 0x001fe2000f8e00ff */
[----:B------:R-:W-:Y:S01]  /*0940*/  MOV R25, UR21 ;  /* 0x0000001500197c02 */ /* 0x000fe20008000f00 */
[----:B------:R-:W3:Y:S04]  /*0950*/  LDG.E.64 R20, desc[UR18][R20.64+0x8] ;  /* 0x0000081214147981 */ /* 0x000ee8000c1e1b00 */
[----:B------:R-:W3:Y:S04]  /*0960*/  LDG.E.64 R22, desc[UR18][R22.64] ;  /* 0x0000001216167981 */ /* 0x000ee8000c1e1b00 */
[----:B------:R0:W4:Y:S04]  /*0970*/  @!P0 LDG.E.64 R4, desc[UR18][R24.64] ;  /* 0x0000001218048981 */ /* 0x000128000c1e1b00 */
[----:B------:R5:W4:Y:S01]  /*0980*/  @!P0 LDG.E.64 R2, desc[UR18][R26.64] ;  /* 0x000000121a028981 */ /* 0x000b22000c1e1b00 */
[----:B------:R-:W-:Y:S01]  /*0990*/  UIMAD.WIDE UR8, UR17, 0x8, UR8 ;  /* 0x00000008110878a5 */ /* 0x000fe2000f8e0208 */
[----:B0-----:R-:W-:Y:S01]  /*09a0*/  MOV R24, UR4 ;  /* 0x0000000400187c02 */ /* 0x001fe20008000f00 */
[----:B------:R-:W-:Y:S01]  /*09b0*/  IMAD.U32 R25, RZ, RZ, UR5 ;  /* 0x00000005ff197e24 */ /* 0x000fe2000f8e00ff */
[----:B-----5:R-:W-:-:S02]  /*09c0*/  MOV R26, UR6 ;  /* 0x00000006001a7c02 */ /* 0x020fc40008000f00 */
[----:B------:R-:W-:Y:S02]  /*09d0*/  MOV R27, UR7 ;  /* 0x00000007001b7c02 */ /* 0x000fe40008000f00 */
[----:B-1----:R-:W-:Y:S02]  /*09e0*/  MOV R28, UR20 ;  /* 0x00000014001c7c02 */ /* 0x002fe40008000f00 */
[----:B------:R-:W-:Y:S01]  /*09f0*/  MOV R29, UR21 ;  /* 0x00000015001d7c02 */ /* 0x000fe20008000f00 */
[----:B--2---:R-:W-:-:S04]  /*0a00*/  IMAD R17, R19, R10, RZ ;  /* 0x0000000a13117224 */ /* 0x004fc800078e02ff */
[----:B------:R-:W-:Y:S02]  /*0a10*/  IMAD R17, R11, R18, R17 ;  /* 0x000000120b117224 */ /* 0x000fe400078e0211 */
[----:B------:R-:W-:-:S05]  /*0a20*/  IMAD.WIDE.U32 R18, R18, R10, RZ ;  /* 0x0000000a12127225 */ /* 0x000fca00078e00ff */
[----:B------:R-:W-:Y:S02]  /*0a30*/  IADD3 R19, PT, PT, R19, R17, RZ ;  /* 0x0000001113137210 */ /* 0x000fe40007ffe0ff */
[----:B---3--:R-:W-:-:S03]  /*0a40*/  IADD3 R16, P0, PT, R20, R22, RZ ;  /* 0x0000001614107210 */ /* 0x008fc60007f1e0ff */
[----:B----4-:R-:W-:Y:S02]  /*0a50*/  IMAD R19, R19, R4, RZ ;  /* 0x0000000413137224 */ /* 0x010fe400078e02ff */
[----:B------:R-:W-:Y:S02]  /*0a60*/  IMAD.X R17, R21, 0x1, R23, P0 ;  /* 0x0000000115117824 */ /* 0x000fe400000e0617 */
[-C--:B------:R-:W-:Y:S02]  /*0a70*/  IMAD R19, R5, R18.reuse, R19 ;  /* 0x0000001205137224 */ /* 0x080fe400078e0213 */
[----:B------:R-:W-:-:S03]  /*0a80*/  IMAD.WIDE.U32 R22, R4, R18, R16 ;  /* 0x0000001204167225 */ /* 0x000fc600078e0010 */
[----:B------:R-:W-:Y:S02]  /*0a90*/  ISETP.GE.U32.AND P0, PT, R22, R2, PT ;  /* 0x000000021600720c */ /* 0x000fe40003f06070 */
[----:B------:R-:W-:-:S04]  /*0aa0*/  IADD3 R23, PT, PT, R23, R19, RZ ;  /* 0x0000001317177210 */ /* 0x000fc80007ffe0ff */
[----:B------:R-:W-:Y:S01]  /*0ab0*/  ISETP.GE.AND.EX P0, PT, R23, R3, PT, P0 ;  /* 0x000000031700720c */ /* 0x000fe20003f06300 */
[----:B------:R-:W-:Y:S01]  /*0ac0*/  IMAD.U32 R18, RZ, RZ, UR14 ;  /* 0x0000000eff127e24 */ /* 0x000fe2000f8e00ff */
[----:B------:R-:W-:Y:S01]  /*0ad0*/  MOV R19, UR15 ;  /* 0x0000000f00137c02 */ /* 0x000fe20008000f00 */
[----:B------:R-:W-:Y:S01]  /*0ae0*/  IMAD.U32 R21, RZ, RZ, UR9 ;  /* 0x00000009ff157e24 */ /* 0x000fe2000f8e00ff */
[----:B------:R-:W-:-:S09]  /*0af0*/  MOV R20, UR8 ;  /* 0x0000000800147c02 */ /* 0x000fd20008000f00 */
[----:B------:R-:W-:Y:S01]  /*0b00*/  @!P0 IMAD.WIDE.U32 R8, R15, 0x8, R6 ;  /* 0x000000080f088825 */ /* 0x000fe200078e0006 */
[----:B------:R0:W-:Y:S04]  /*0b10*/  @!P0 STG.E.64 desc[UR18][R24.64], R22 ;  /* 0x0000001618008986 */ /* 0x0001e8000c101b12 */
[----:B------:R1:W-:Y:S04]  /*0b20*/  @!P0 STG.E desc[UR18][R26.64], R0 ;  /* 0x000000001a008986 */ /* 0x0003e8000c101912 */
[----:B------:R-:W2:Y:S04]  /*0b30*/  @!P0 LDG.E.64 R10, desc[UR18][R8.64] ;  /* 0x00000012080a8981 */ /* 0x000ea8000c1e1b00 */
[----:B------:R-:W2:Y:S04]  /*0b40*/  LDG.E.64 R16, desc[UR18][R12.64+0x10] ;  /* 0x000010120c107981 */ /* 0x000ea8000c1e1b00 */
[----:B------:R-:W3:Y:S04]  /*0b50*/  LDG.E.64 R18, desc[UR18][R18.64+0x10] ;  /* 0x0000101212127981 */ /* 0x000ee8000c1e1b00 */
[----:B------:R-:W3:Y:S04]  /*0b60*/  LDG.E.64 R20, desc[UR18][R20.64] ;  /* 0x0000001214147981 */ /* 0x000ee8000c1e1b00 */
[----:B------:R4:W5:Y:S01]  /*0b70*/  @!P0 LDG.E.64 R4, desc[UR18][R28.64] ;  /* 0x000000121c048981 */ /* 0x000962000c1e1b00 */
[----:B0-----:R-:W-:Y:S01]  /*0b80*/  IMAD.U32 R22, RZ, RZ, UR4 ;  /* 0x00000004ff167e24 */ /* 0x001fe2000f8e00ff */
[----:B------:R-:W-:-:S05]  /*0b90*/  MOV R23, UR5 ;  /* 0x0000000500177c02 */ /* 0x000fca0008000f00 */
[----:B------:R-:W5:Y:S01]  /*0ba0*/  @!P0 LDG.E.64 R2, desc[UR18][R22.64] ;  /* 0x0000001216028981 */ /* 0x000f62000c1e1b00 */
[----:B------:R-:W-:Y:S01]  /*0bb0*/  MOV R24, UR6 ;  /* 0x0000000600187c02 */ /* 0x000fe20008000f00 */
[----:B------:R-:W-:Y:S01]  /*0bc0*/  UIMAD.WIDE UR8, UR17, 0x8, UR8 ;  /* 0x00000008110878a5 */ /* 0x000fe2000f8e0208 */
[----:B-1----:R-:W-:Y:S02]  /*0bd0*/  MOV R26, UR20 ;  /* 0x00000014001a7c02 */ /* 0x002fe40008000f00 */
[----:B------:R-:W-:Y:S01]  /*0be0*/  MOV R27, UR21 ;  /* 0x00000015001b7c02 */ /* 0x000fe20008000f00 */
[----:B----4-:R-:W-:Y:S01]  /*0bf0*/  IMAD.U32 R28, RZ, RZ, UR4 ;  /* 0x00000004ff1c7e24 */ /* 0x010fe2000f8e00ff */
[----:B------:R-:W-:Y:S01]  /*0c00*/  MOV R29, UR5 ;  /* 0x00000005001d7c02 */ /* 0x000fe20008000f00 */
[----:B--2---:R-:W-:-:S04]  /*0c10*/  IMAD R17, R17, R10, RZ ;  /* 0x0000000a11117224 */ /* 0x004fc800078e02ff */
[----:B------:R-:W-:Y:S02]  /*0c20*/  IMAD R25, R11, R16, R17 ;  /* 0x000000100b197224 */ /* 0x000fe400078e0211 */
[----:B------:R-:W-:Y:S01]  /*0c30*/  IMAD.WIDE.U32 R16, R16, R10, RZ ;  /* 0x0000000a10107225 */ /* 0x000fe200078e00ff */
[----:B---3--:R-:W-:-:S04]  /*0c40*/  IADD3 R18, P0, PT, R18, R20, RZ ;  /* 0x0000001412127210 */ /* 0x008fc80007f1e0ff */
[----:B------:R-:W-:Y:S01]  /*0c50*/  IADD3 R17, PT, PT, R17, R25, RZ ;  /* 0x0000001911117210 */ /* 0x000fe20007ffe0ff */
[----:B------:R-:W-:-:S04]  /*0c60*/  IMAD.X R19, R19, 0x1, R21, P0 ;  /* 0x0000000113137824 */ /* 0x000fc800000e0615 */
[----:B-----5:R-:W-:Y:S02]  /*0c70*/  IMAD R17, R17, R4, RZ ;  /* 0x0000000411117224 */ /* 0x020fe400078e02ff */
[----:B------:R-:W-:-:S04]  /*0c80*/  IMAD.WIDE.U32 R18, R4, R16, R18 ;  /* 0x0000001004127225 */ /* 0x000fc800078e0012 */
[----:B------:R-:W-:Y:S01]  /*0c90*/  IMAD R17, R5, R16, R17 ;  /* 0x0000001005117224 */ /* 0x000fe200078e0211 */
[----:B------:R-:W-:-:S04]  /*0ca0*/  ISETP.GE.U32.AND P0, PT, R18, R2, PT ;  /* 0x000000021200720c */ /* 0x000fc80003f06070 */
[----:B------:R-:W-:-:S04]  /*0cb0*/  IADD3 R21, PT, PT, R19, R17, RZ ;  /* 0x0000001113157210 */ /* 0x000fc80007ffe0ff */
[----:B------:R-:W-:-:S13]  /*0cc0*/  ISETP.GE.AND.EX P0, PT, R21, R3, PT, P0 ;  /* 0x000000031500720c */ /* 0x000fda0003f06300 */
[----:B------:R-:W0:Y:S01]  /*0cd0*/  @!P0 S2R R15, SR_CTAID.X ;  /* 0x00000000000f8919 */ /* 0x000e220000002500 */
[----:B------:R-:W-:Y:S01]  /*0ce0*/  @!P0 MOV R20, R18 ;  /* 0x0000001200148202 */ /* 0x000fe20000000f00 */
[----:B------:R-:W-:Y:S01]  /*0cf0*/  IMAD.U32 R25, RZ, RZ, UR7 ;  /* 0x00000007ff197e24 */ /* 0x000fe2000f8e00ff */
[----:B------:R-:W-:-:S03]  /*0d00*/  @!P0 IADD3 R14, PT, PT, R0, 0x1, RZ ;  /* 0x00000001000e8810 */ /* 0x000fc60007ffe0ff */
[----:B------:R1:W-:Y:S04]  /*0d10*/  @!P0 STG.E.64 desc[UR18][R22.64], R20 ;  /* 0x0000001416008986 */ /* 0x0003e8000c101b12 */
[----:B------:R3:W-:Y:S01]  /*0d20*/  @!P0 STG.E desc[UR18][R24.64], R14 ;  /* 0x0000000e18008986 */ /* 0x0007e2000c101912 */
[----:B------:R-:W-:-:S03]  /*0d30*/  IMAD.U32 R16, RZ, RZ, UR14 ;  /* 0x0000000eff107e24 */ /* 0x000fc6000f8e00ff */
[----:B------:R-:W1:Y:S01]  /*0d40*/  LDG.E.64 R12, desc[UR18][R12.64+0x18] ;  /* 0x000018120c0c7981 */ /* 0x000e62000c1e1b00 */
[----:B------:R-:W-:Y:S01]  /*0d50*/  MOV R17, UR15 ;  /* 0x0000000f00117c02 */ /* 0x000fe20008000f00 */
[----:B------:R-:W-:Y:S01]  /*0d60*/  IMAD.U32 R19, RZ, RZ, UR9 ;  /* 0x00000009ff137e24 */ /* 0x000fe2000f8e00ff */
[----:B------:R-:W-:Y:S01]  /*0d70*/  MOV R18, UR8 ;  /* 0x0000000800127c02 */ /* 0x000fe20008000f00 */
[----:B------:R-:W2:Y:S04]  /*0d80*/  @!P0 LDG.E.64 R4, desc[UR18][R26.64] ;  /* 0x000000121a048981 */ /* 0x000ea8000c1e1b00 */
[----:B------:R-:W4:Y:S04]  /*0d90*/  LDG.E.64 R16, desc[UR18][R16.64+0x18] ;  /* 0x0000181210107981 */ /* 0x000f28000c1e1b00 */
[----:B------:R-:W4:Y:S04]  /*0da0*/  LDG.E.64 R18, desc[UR18][R18.64] ;  /* 0x0000001212127981 */ /* 0x000f28000c1e1b00 */
[----:B------:R-:W5:Y:S01]  /*0db0*/  @!P0 LDG.E.64 R2, desc[UR18][R28.64] ;  /* 0x000000121c028981 */ /* 0x000f62000c1e1b00 */
[----:B0-----:R-:W-:-:S05]  /*0dc0*/  @!P0 IMAD.WIDE.U32 R8, R15, 0x8, R6 ;  /* 0x000000080f088825 */ /* 0x001fca00078e0006 */
[----:B------:R-:W1:Y:S01]  /*0dd0*/  @!P0 LDG.E.64 R10, desc[UR18][R8.64] ;  /* 0x00000012080a8981 */ /* 0x000e62000c1e1b00 */
[----:B------:R-:W-:-:S04]  /*0de0*/  UIADD3 UR10, UPT, UPT, UR10, 0x4, URZ ;  /* 0x000000040a0a7890 */ /* 0x000fc8000fffe0ff */
[----:B------:R-:W-:Y:S02]  /*0df0*/  UISETP.NE.AND UP0, UPT, UR10, URZ, UPT ;  /* 0x000000ff0a00728c */ /* 0x000fe4000bf05270 */
[----:B------:R-:W-:Y:S02]  /*0e00*/  ULEA UR12, UR17, UR12, 0x2 ;  /* 0x0000000c110c7291 */ /* 0x000fe4000f8e10ff */
[----:B------:R-:W-:Y:S01]  /*0e10*/  UIADD3 UR11, UPT, UPT, UR11, 0x4, URZ ;  /* 0x000000040b0b7890 */ /* 0x000fe2000fffe0ff */
[-C--:B-1----:R-:W-:Y:S02]  /*0e20*/  IMAD R23, R13, R10.reuse, RZ ;  /* 0x0000000a0d177224 */ /* 0x082fe400078e02ff */
[----:B------:R-:W-:-:S04]  /*0e30*/  IMAD.WIDE.U32 R20, R12, R10, RZ ;  /* 0x0000000a0c147225 */ /* 0x000fc800078e00ff */
[----:B------:R-:W-:Y:S01]  /*0e40*/  IMAD R13, R12, R11, R23 ;  /* 0x0000000b0c0d7224 */ /* 0x000fe200078e0217 */
[----:B----4-:R-:W-:-:S04]  /*0e50*/  IADD3 R10, P0, PT, R16, R18, RZ ;  /* 0x00000012100a7210 */ /* 0x010fc80007f1e0ff */
[----:B------:R-:W-:Y:S01]  /*0e60*/  IADD3 R13, PT, PT, R21, R13, RZ ;  /* 0x0000000d150d7210 */ /* 0x000fe20007ffe0ff */
[----:B------:R-:W-:-:S04]  /*0e70*/  IMAD.X R11, R17, 0x1, R19, P0 ;  /* 0x00000001110b7824 */ /* 0x000fc800000e0613 */
[----:B--2---:R-:W-:Y:S02]  /*0e80*/  IMAD R13, R13, R4, RZ ;  /* 0x000000040d0d7224 */ /* 0x004fe400078e02ff */
[----:B------:R-:W-:-:S04]  /*0e90*/  IMAD.WIDE.U32 R10, R4, R20, R10 ;  /* 0x00000014040a7225 */ /* 0x000fc800078e000a */
[----:B------:R-:W-:Y:S01]  /*0ea0*/  IMAD R5, R5, R20, R13 ;  /* 0x0000001405057224 */ /* 0x000fe200078e020d */
[----:B-----5:R-:W-:-:S04]  /*0eb0*/  ISETP.GE.U32.AND P0, PT, R10, R2, PT ;  /* 0x000000020a00720c */ /* 0x020fc80003f06070 */
[----:B------:R-:W-:-:S04]  /*0ec0*/  IADD3 R5, PT, PT, R11, R5, RZ ;  /* 0x000000050b057210 */ /* 0x000fc80007ffe0ff */
[----:B------:R-:W-:Y:S01]  /*0ed0*/  ISETP.GE.AND.EX P0, PT, R5, R3, PT, P0 ;  /* 0x000000030500720c */ /* 0x000fe20003f06300 */
[----:B------:R-:W-:Y:S01]  /*0ee0*/  IMAD.U32 R3, RZ, RZ, UR5 ;  /* 0x00000005ff037e24 */ /* 0x000fe2000f8e00ff */
[----:B------:R-:W-:Y:S02]  /*0ef0*/  MOV R2, UR4 ;  /* 0x0000000400027c02 */ /* 0x000fe40008000f00 */
[----:B------:R-:W-:Y:S02]  /*0f00*/  MOV R12, UR6 ;  /* 0x00000006000c7c02 */ /* 0x000fe40008000f00 */
[----:B------:R-:W-:-:S07]  /*0f10*/  MOV R13, UR7 ;  /* 0x00000007000d7c02 */ /* 0x000fce0008000f00 */
[----:B------:R-:W-:Y:S01]  /*0f20*/  @!P0 MOV R4, R10 ;  /* 0x0000000a00048202 */ /* 0x000fe20000000f00 */
[----:B------:R-:W-:-:S04]  /*0f30*/  @!P0 VIADD R11, R0, 0x2 ;  /* 0x00000002000b8836 */ /* 0x000fc80000000000 */
[----:B------:R3:W-:Y:S04]  /*0f40*/  @!P0 STG.E.64 desc[UR18][R2.64], R4 ;  /* 0x0000000402008986 */ /* 0x0007e8000c101b12 */
[----:B------:R3:W-:Y:S01]  /*0f50*/  @!P0 STG.E desc[UR18][R12.64], R11 ;  /* 0x0000000b0c008986 */ /* 0x0007e2000c101912 */
[----:B------:R-:W-:Y:S01]  /*0f60*/  IADD3 R0, PT, PT, R0, 0x4, RZ ;  /* 0x0000000400007810 */ /* 0x000fe20007ffe0ff */
[----:B------:R-:W-:Y:S06]  /*0f70*/  BRA.U UP0, `(.L_x_2) ;  /* 0xfffffff500bc7547 */ /* 0x000fec000b83ffff */
[----:B------:R-:W-:Y:S05]  /*0f80*/  EXIT ;  /* 0x000000000000794d */ /* 0x000fea0003800000 */
.L_x_3:
[----:B------:R-:W-:-:S00]  /*0f90*/  BRA `(.L_x_3) ;  /* 0xfffffffc00fc7947 */ /* 0x000fc0000383ffff */
[----:B------:R-:W-:-:S00]  /*0fa0*/  NOP ;  /* 0x0000000000007918 */ /* 0x000fc00000000000 */
        /* <DEDUP_REMOVED lines=13> */
.L_x_4:


//--------------------- .nv.shared.reserved.0     --------------------------
	.section	.nv.shared.reserved.0,"aw",@nobits
	.weak		__nv_reservedSMEM_offset_0_alias
	.size		__nv_reservedSMEM_offset_0_alias, 0, 64
	.other		__nv_reservedSMEM_offset_0_alias,@"STO_CUDA_RESERVED_SHARED STV_DEFAULT"
__nv_reservedSMEM_offset_0_alias:
	.zero		0
	.zero		64


//--------------------- .nv.constant0._Z27scalar_matrixmultiplicationPiPxS_iS0_ --------------------------
	.section	.nv.constant0._Z27scalar_matrixmultiplicationPiPxS_iS0_,"a",@progbits
	.sectionflags	@""
	.align	4
.nv.constant0._Z27scalar_matrixmultiplicationPiPxS_iS0_:
	.zero		936


//--------------------- SYMBOLS --------------------------

	.type		.nv.reservedSmem.offset0,@object
	.size		.nv.reservedSmem.offset0,0x4
